//
// Generated by NVIDIA NVVM Compiler
//
// Compiler Build ID: CL-36424714
// Cuda compilation tools, release 13.0, V13.0.88
// Based on NVVM 20.0.0
//

.version 9.0
.target sm_100
.address_size 64

	// .globl	_Z9naiveSpMVPfS_PiS_S0_i

.visible .entry _Z9naiveSpMVPfS_PiS_S0_i(
	.param .u64 .ptr .align 1 _Z9naiveSpMVPfS_PiS_S0_i_param_0,
	.param .u64 .ptr .align 1 _Z9naiveSpMVPfS_PiS_S0_i_param_1,
	.param .u64 .ptr .align 1 _Z9naiveSpMVPfS_PiS_S0_i_param_2,
	.param .u64 .ptr .align 1 _Z9naiveSpMVPfS_PiS_S0_i_param_3,
	.param .u64 .ptr .align 1 _Z9naiveSpMVPfS_PiS_S0_i_param_4,
	.param .u32 _Z9naiveSpMVPfS_PiS_S0_i_param_5
)
{
	.reg .pred 	%p<11>;
	.reg .b32 	%r<65>;
	.reg .b32 	%f<112>;
	.reg .b64 	%rd<87>;

	ld.param.u64 	%rd6, [_Z9naiveSpMVPfS_PiS_S0_i_param_0];
	ld.param.u64 	%rd8, [_Z9naiveSpMVPfS_PiS_S0_i_param_1];
	ld.param.u64 	%rd7, [_Z9naiveSpMVPfS_PiS_S0_i_param_2];
	ld.param.u64 	%rd9, [_Z9naiveSpMVPfS_PiS_S0_i_param_3];
	ld.param.u64 	%rd10, [_Z9naiveSpMVPfS_PiS_S0_i_param_4];
	ld.param.u32 	%r23, [_Z9naiveSpMVPfS_PiS_S0_i_param_5];
	cvta.to.global.u64 	%rd1, %rd8;
	cvta.to.global.u64 	%rd2, %rd9;
	cvta.to.global.u64 	%rd3, %rd10;
	mov.u32 	%r24, %tid.y;
	mov.u32 	%r25, %ctaid.y;
	shl.b32 	%r26, %r25, 4;
	add.s32 	%r1, %r26, %r24;
	setp.ge.s32 	%p1, %r1, %r23;
	@%p1 bra 	$L__BB0_15;
	cvta.to.global.u64 	%rd11, %rd7;
	mul.wide.u32 	%rd12, %r1, 4;
	add.s64 	%rd13, %rd11, %rd12;
	ld.global.u32 	%r60, [%rd13];
	ld.global.u32 	%r3, [%rd13+4];
	setp.ge.s32 	%p2, %r60, %r3;
	mov.f32 	%f111, 0f00000000;
	@%p2 bra 	$L__BB0_14;
	sub.s32 	%r4, %r3, %r60;
	and.b32  	%r5, %r4, 15;
	sub.s32 	%r27, %r60, %r3;
	setp.gt.u32 	%p3, %r27, -16;
	mov.f32 	%f111, 0f00000000;
	@%p3 bra 	$L__BB0_5;
	and.b32  	%r28, %r4, -16;
	neg.s32 	%r58, %r28;
	add.s64 	%rd4, %rd3, 32;
	add.s64 	%rd5, %rd2, 32;
	mov.f32 	%f111, 0f00000000;
$L__BB0_4:
	.pragma "nounroll";
	mul.wide.s32 	%rd14, %r60, 4;
	add.s64 	%rd15, %rd4, %rd14;
	add.s64 	%rd16, %rd5, %rd14;
	ld.global.u32 	%r29, [%rd15+-32];
	ld.global.f32 	%f18, [%rd16+-32];
	mul.wide.s32 	%rd17, %r29, 4;
	add.s64 	%rd18, %rd1, %rd17;
	ld.global.f32 	%f19, [%rd18];
	fma.rn.f32 	%f20, %f18, %f19, %f111;
	ld.global.u32 	%r30, [%rd15+-28];
	ld.global.f32 	%f21, [%rd16+-28];
	mul.wide.s32 	%rd19, %r30, 4;
	add.s64 	%rd20, %rd1, %rd19;
	ld.global.f32 	%f22, [%rd20];
	fma.rn.f32 	%f23, %f21, %f22, %f20;
	ld.global.u32 	%r31, [%rd15+-24];
	ld.global.f32 	%f24, [%rd16+-24];
	mul.wide.s32 	%rd21, %r31, 4;
	add.s64 	%rd22, %rd1, %rd21;
	ld.global.f32 	%f25, [%rd22];
	fma.rn.f32 	%f26, %f24, %f25, %f23;
	ld.global.u32 	%r32, [%rd15+-20];
	ld.global.f32 	%f27, [%rd16+-20];
	mul.wide.s32 	%rd23, %r32, 4;
	add.s64 	%rd24, %rd1, %rd23;
	ld.global.f32 	%f28, [%rd24];
	fma.rn.f32 	%f29, %f27, %f28, %f26;
	ld.global.u32 	%r33, [%rd15+-16];
	ld.global.f32 	%f30, [%rd16+-16];
	mul.wide.s32 	%rd25, %r33, 4;
	add.s64 	%rd26, %rd1, %rd25;
	ld.global.f32 	%f31, [%rd26];
	fma.rn.f32 	%f32, %f30, %f31, %f29;
	ld.global.u32 	%r34, [%rd15+-12];
	ld.global.f32 	%f33, [%rd16+-12];
	mul.wide.s32 	%rd27, %r34, 4;
	add.s64 	%rd28, %rd1, %rd27;
	ld.global.f32 	%f34, [%rd28];
	fma.rn.f32 	%f35, %f33, %f34, %f32;
	ld.global.u32 	%r35, [%rd15+-8];
	ld.global.f32 	%f36, [%rd16+-8];
	mul.wide.s32 	%rd29, %r35, 4;
	add.s64 	%rd30, %rd1, %rd29;
	ld.global.f32 	%f37, [%rd30];
	fma.rn.f32 	%f38, %f36, %f37, %f35;
	ld.global.u32 	%r36, [%rd15+-4];
	ld.global.f32 	%f39, [%rd16+-4];
	mul.wide.s32 	%rd31, %r36, 4;
	add.s64 	%rd32, %rd1, %rd31;
	ld.global.f32 	%f40, [%rd32];
	fma.rn.f32 	%f41, %f39, %f40, %f38;
	ld.global.u32 	%r37, [%rd15];
	ld.global.f32 	%f42, [%rd16];
	mul.wide.s32 	%rd33, %r37, 4;
	add.s64 	%rd34, %rd1, %rd33;
	ld.global.f32 	%f43, [%rd34];
	fma.rn.f32 	%f44, %f42, %f43, %f41;
	ld.global.u32 	%r38, [%rd15+4];
	ld.global.f32 	%f45, [%rd16+4];
	mul.wide.s32 	%rd35, %r38, 4;
	add.s64 	%rd36, %rd1, %rd35;
	ld.global.f32 	%f46, [%rd36];
	fma.rn.f32 	%f47, %f45, %f46, %f44;
	ld.global.u32 	%r39, [%rd15+8];
	ld.global.f32 	%f48, [%rd16+8];
	mul.wide.s32 	%rd37, %r39, 4;
	add.s64 	%rd38, %rd1, %rd37;
	ld.global.f32 	%f49, [%rd38];
	fma.rn.f32 	%f50, %f48, %f49, %f47;
	ld.global.u32 	%r40, [%rd15+12];
	ld.global.f32 	%f51, [%rd16+12];
	mul.wide.s32 	%rd39, %r40, 4;
	add.s64 	%rd40, %rd1, %rd39;
	ld.global.f32 	%f52, [%rd40];
	fma.rn.f32 	%f53, %f51, %f52, %f50;
	ld.global.u32 	%r41, [%rd15+16];
	ld.global.f32 	%f54, [%rd16+16];
	mul.wide.s32 	%rd41, %r41, 4;
	add.s64 	%rd42, %rd1, %rd41;
	ld.global.f32 	%f55, [%rd42];
	fma.rn.f32 	%f56, %f54, %f55, %f53;
	ld.global.u32 	%r42, [%rd15+20];
	ld.global.f32 	%f57, [%rd16+20];
	mul.wide.s32 	%rd43, %r42, 4;
	add.s64 	%rd44, %rd1, %rd43;
	ld.global.f32 	%f58, [%rd44];
	fma.rn.f32 	%f59, %f57, %f58, %f56;
	ld.global.u32 	%r43, [%rd15+24];
	ld.global.f32 	%f60, [%rd16+24];
	mul.wide.s32 	%rd45, %r43, 4;
	add.s64 	%rd46, %rd1, %rd45;
	ld.global.f32 	%f61, [%rd46];
	fma.rn.f32 	%f62, %f60, %f61, %f59;
	ld.global.u32 	%r44, [%rd15+28];
	ld.global.f32 	%f63, [%rd16+28];
	mul.wide.s32 	%rd47, %r44, 4;
	add.s64 	%rd48, %rd1, %rd47;
	ld.global.f32 	%f64, [%rd48];
	fma.rn.f32 	%f111, %f63, %f64, %f62;
	add.s32 	%r60, %r60, 16;
	add.s32 	%r58, %r58, 16;
	setp.ne.s32 	%p4, %r58, 0;
	@%p4 bra 	$L__BB0_4;
$L__BB0_5:
	setp.eq.s32 	%p5, %r5, 0;
	@%p5 bra 	$L__BB0_14;
	and.b32  	%r12, %r4, 7;
	setp.lt.u32 	%p6, %r5, 8;
	@%p6 bra 	$L__BB0_8;
	mul.wide.s32 	%rd49, %r60, 4;
	add.s64 	%rd50, %rd3, %rd49;
	ld.global.u32 	%r45, [%rd50];
	add.s64 	%rd51, %rd2, %rd49;
	ld.global.f32 	%f66, [%rd51];
	mul.wide.s32 	%rd52, %r45, 4;
	add.s64 	%rd53, %rd1, %rd52;
	ld.global.f32 	%f67, [%rd53];
	fma.rn.f32 	%f68, %f66, %f67, %f111;
	ld.global.u32 	%r46, [%rd50+4];
	ld.global.f32 	%f69, [%rd51+4];
	mul.wide.s32 	%rd54, %r46, 4;
	add.s64 	%rd55, %rd1, %rd54;
	ld.global.f32 	%f70, [%rd55];
	fma.rn.f32 	%f71, %f69, %f70, %f68;
	ld.global.u32 	%r47, [%rd50+8];
	ld.global.f32 	%f72, [%rd51+8];
	mul.wide.s32 	%rd56, %r47, 4;
	add.s64 	%rd57, %rd1, %rd56;
	ld.global.f32 	%f73, [%rd57];
	fma.rn.f32 	%f74, %f72, %f73, %f71;
	ld.global.u32 	%r48, [%rd50+12];
	ld.global.f32 	%f75, [%rd51+12];
	mul.wide.s32 	%rd58, %r48, 4;
	add.s64 	%rd59, %rd1, %rd58;
	ld.global.f32 	%f76, [%rd59];
	fma.rn.f32 	%f77, %f75, %f76, %f74;
	ld.global.u32 	%r49, [%rd50+16];
	ld.global.f32 	%f78, [%rd51+16];
	mul.wide.s32 	%rd60, %r49, 4;
	add.s64 	%rd61, %rd1, %rd60;
	ld.global.f32 	%f79, [%rd61];
	fma.rn.f32 	%f80, %f78, %f79, %f77;
	ld.global.u32 	%r50, [%rd50+20];
	ld.global.f32 	%f81, [%rd51+20];
	mul.wide.s32 	%rd62, %r50, 4;
	add.s64 	%rd63, %rd1, %rd62;
	ld.global.f32 	%f82, [%rd63];
	fma.rn.f32 	%f83, %f81, %f82, %f80;
	ld.global.u32 	%r51, [%rd50+24];
	ld.global.f32 	%f84, [%rd51+24];
	mul.wide.s32 	%rd64, %r51, 4;
	add.s64 	%rd65, %rd1, %rd64;
	ld.global.f32 	%f85, [%rd65];
	fma.rn.f32 	%f86, %f84, %f85, %f83;
	ld.global.u32 	%r52, [%rd50+28];
	ld.global.f32 	%f87, [%rd51+28];
	mul.wide.s32 	%rd66, %r52, 4;
	add.s64 	%rd67, %rd1, %rd66;
	ld.global.f32 	%f88, [%rd67];
	fma.rn.f32 	%f111, %f87, %f88, %f86;
	add.s32 	%r60, %r60, 8;
$L__BB0_8:
	setp.eq.s32 	%p7, %r12, 0;
	@%p7 bra 	$L__BB0_14;
	and.b32  	%r15, %r4, 3;
	setp.lt.u32 	%p8, %r12, 4;
	@%p8 bra 	$L__BB0_11;
	mul.wide.s32 	%rd68, %r60, 4;
	add.s64 	%rd69, %rd3, %rd68;
	ld.global.u32 	%r53, [%rd69];
	add.s64 	%rd70, %rd2, %rd68;
	ld.global.f32 	%f90, [%rd70];
	mul.wide.s32 	%rd71, %r53, 4;
	add.s64 	%rd72, %rd1, %rd71;
	ld.global.f32 	%f91, [%rd72];
	fma.rn.f32 	%f92, %f90, %f91, %f111;
	ld.global.u32 	%r54, [%rd69+4];
	ld.global.f32 	%f93, [%rd70+4];
	mul.wide.s32 	%rd73, %r54, 4;
	add.s64 	%rd74, %rd1, %rd73;
	ld.global.f32 	%f94, [%rd74];
	fma.rn.f32 	%f95, %f93, %f94, %f92;
	ld.global.u32 	%r55, [%rd69+8];
	ld.global.f32 	%f96, [%rd70+8];
	mul.wide.s32 	%rd75, %r55, 4;
	add.s64 	%rd76, %rd1, %rd75;
	ld.global.f32 	%f97, [%rd76];
	fma.rn.f32 	%f98, %f96, %f97, %f95;
	ld.global.u32 	%r56, [%rd69+12];
	ld.global.f32 	%f99, [%rd70+12];
	mul.wide.s32 	%rd77, %r56, 4;
	add.s64 	%rd78, %rd1, %rd77;
	ld.global.f32 	%f100, [%rd78];
	fma.rn.f32 	%f111, %f99, %f100, %f98;
	add.s32 	%r60, %r60, 4;
$L__BB0_11:
	setp.eq.s32 	%p9, %r15, 0;
	@%p9 bra 	$L__BB0_14;
	neg.s32 	%r63, %r15;
$L__BB0_13:
	.pragma "nounroll";
	mul.wide.s32 	%rd79, %r60, 4;
	add.s64 	%rd80, %rd2, %rd79;
	add.s64 	%rd81, %rd3, %rd79;
	ld.global.u32 	%r57, [%rd81];
	ld.global.f32 	%f101, [%rd80];
	mul.wide.s32 	%rd82, %r57, 4;
	add.s64 	%rd83, %rd1, %rd82;
	ld.global.f32 	%f102, [%rd83];
	fma.rn.f32 	%f111, %f101, %f102, %f111;
	add.s32 	%r60, %r60, 1;
	add.s32 	%r63, %r63, 1;
	setp.ne.s32 	%p10, %r63, 0;
	@%p10 bra 	$L__BB0_13;
$L__BB0_14:
	cvta.to.global.u64 	%rd84, %rd6;
	add.s64 	%rd86, %rd84, %rd12;
	st.global.f32 	[%rd86], %f111;
$L__BB0_15:
	ret;

}


// ===== COMPILED SASS (sm_100) =====

	.target	sm_100

	.elftype	@"ET_EXEC"


//--------------------- .note.nv.tkinfo           --------------------------
	.section	.note.nv.tkinfo,"",@"SHT_NOTE"
	.sectionflags	@"SHF_NOTE_NV_TKINFO"
	.tkinfo
        /*0018*/ 	.word	0x00000002
        /*0030*/ 	.string	""
        /*0030*/ 	.string	"ptxas"
        /*0030*/ 	.string	"Cuda compilation tools, release 13.0, V13.0.88"
        /*0030*/ 	.string	"Build cuda_13.0.r13.0/compiler.36424714_0"
        /*0030*/ 	.string	"-arch sm_100 -m 64 "



//--------------------- .note.nv.cuinfo           --------------------------
	.section	.note.nv.cuinfo,"",@"SHT_NOTE"
	.sectionflags	@"SHF_NOTE_NV_CUINFO"
        /*0018*/ 	.short	0x0002
        /*001a*/ 	.short	0x0064
        /*001c*/ 	.short	0x0082
	.zero		2


//--------------------- .nv.info                  --------------------------
	.section	.nv.info,"",@"SHT_CUDA_INFO"
	.align	4


	//----- nvinfo : EIATTR_REGCOUNT
	.align		4
        /*0000*/ 	.byte	0x04, 0x2f
        /*0002*/ 	.short	(.L_1 - .L_0)
	.align		4
.L_0:
        /*0004*/ 	.word	index@(_Z9naiveSpMVPfS_PiS_S0_i)
        /*0008*/ 	.word	0x00000020


	//----- nvinfo : EIATTR_FRAME_SIZE
	.align		4
.L_1:
        /*000c*/ 	.byte	0x04, 0x11
        /*000e*/ 	.short	(.L_3 - .L_2)
	.align		4
.L_2:
        /*0010*/ 	.word	index@(_Z9naiveSpMVPfS_PiS_S0_i)
        /*0014*/ 	.word	0x00000000


	//----- nvinfo : EIATTR_MIN_STACK_SIZE
	.align		4
.L_3:
        /*0018*/ 	.byte	0x04, 0x12
        /*001a*/ 	.short	(.L_5 - .L_4)
	.align		4
.L_4:
        /*001c*/ 	.word	index@(_Z9naiveSpMVPfS_PiS_S0_i)
        /*0020*/ 	.word	0x00000000
.L_5:


//--------------------- .nv.compat                --------------------------
	.section	.nv.compat,"",@"SHT_CUDA_COMPAT_INFO"
	.align	4
        /*0000*/ 	.byte	0x02, 0x09, 0x00, 0x00, 0x02, 0x02, 0x01, 0x00, 0x02, 0x05, 0x05, 0x00, 0x03, 0x07, 0x01, 0x01
        /*0010*/ 	.byte	0x02, 0x03, 0x00, 0x00, 0x02, 0x06, 0x01, 0x00, 0x04, 0x0b, 0x08, 0x00, 0x09, 0x00, 0x00, 0x00
        /*0020*/ 	.byte	0x00, 0x00, 0x00, 0x00


//--------------------- .nv.info._Z9naiveSpMVPfS_PiS_S0_i --------------------------
	.section	.nv.info._Z9naiveSpMVPfS_PiS_S0_i,"",@"SHT_CUDA_INFO"
	.sectionflags	@""
	.align	4


	//----- nvinfo : EIATTR_CUDA_API_VERSION
	.align		4
        /*0000*/ 	.byte	0x04, 0x37
        /*0002*/ 	.short	(.L_7 - .L_6)
.L_6:
        /*0004*/ 	.word	0x00000082


	//----- nvinfo : EIATTR_KPARAM_INFO
	.align		4
.L_7:
        /*0008*/ 	.byte	0x04, 0x17
        /*000a*/ 	.short	(.L_9 - .L_8)
.L_8:
        /*000c*/ 	.word	0x00000000
        /*0010*/ 	.short	0x0005
        /*0012*/ 	.short	0x0028
        /*0014*/ 	.byte	0x00, 0xf0, 0x11, 0x00


	//----- nvinfo : EIATTR_KPARAM_INFO
	.align		4
.L_9:
        /*0018*/ 	.byte	0x04, 0x17
        /*001a*/ 	.short	(.L_11 - .L_10)
.L_10:
        /*001c*/ 	.word	0x00000000
        /*0020*/ 	.short	0x0004
        /*0022*/ 	.short	0x0020
        /*0024*/ 	.byte	0x00, 0xf5, 0x21, 0x00


	//----- nvinfo : EIATTR_KPARAM_INFO
	.align		4
.L_11:
        /*0028*/ 	.byte	0x04, 0x17
        /*002a*/ 	.short	(.L_13 - .L_12)
.L_12:
        /*002c*/ 	.word	0x00000000
        /*0030*/ 	.short	0x0003
        /*0032*/ 	.short	0x0018
        /*0034*/ 	.byte	0x00, 0xf5, 0x21, 0x00


	//----- nvinfo : EIATTR_KPARAM_INFO
	.align		4
.L_13:
        /*0038*/ 	.byte	0x04, 0x17
        /*003a*/ 	.short	(.L_15 - .L_14)
.L_14:
        /*003c*/ 	.word	0x00000000
        /*0040*/ 	.short	0x0002
        /*0042*/ 	.short	0x0010
        /*0044*/ 	.byte	0x00, 0xf5, 0x21, 0x00


	//----- nvinfo : EIATTR_KPARAM_INFO
	.align		4
.L_15:
        /*0048*/ 	.byte	0x04, 0x17
        /*004a*/ 	.short	(.L_17 - .L_16)
.L_16:
        /*004c*/ 	.word	0x00000000
        /*0050*/ 	.short	0x0001
        /*0052*/ 	.short	0x0008
        /*0054*/ 	.byte	0x00, 0xf5, 0x21, 0x00


	//----- nvinfo : EIATTR_KPARAM_INFO
	.align		4
.L_17:
        /*0058*/ 	.byte	0x04, 0x17
        /*005a*/ 	.short	(.L_19 - .L_18)
.L_18:
        /*005c*/ 	.word	0x00000000
        /*0060*/ 	.short	0x0000
        /*0062*/ 	.short	0x0000
        /*0064*/ 	.byte	0x00, 0xf5, 0x21, 0x00


	//----- nvinfo : EIATTR_SPARSE_MMA_MASK
	.align		4
.L_19:
        /*0068*/ 	.byte	0x03, 0x50
        /*006a*/ 	.short	0x0000


	//----- nvinfo : EIATTR_MAXREG_COUNT
	.align		4
        /*006c*/ 	.byte	0x03, 0x1b
        /*006e*/ 	.short	0x00ff


	//----- nvinfo : EIATTR_MERCURY_ISA_VERSION
	.align		4
        /*0070*/ 	.byte	0x03, 0x5f
        /*0072*/ 	.short	0x0101


	//----- nvinfo : EIATTR_VRC_CTA_INIT_COUNT
	.align		4
        /*0074*/ 	.byte	0x02, 0x4a
	.zero		1
	.zero		1


	//----- nvinfo : EIATTR_EXIT_INSTR_OFFSETS
	.align		4
        /*0078*/ 	.byte	0x04, 0x1c
        /*007a*/ 	.short	(.L_21 - .L_20)


	//   ....[0]....
.L_20:
        /*007c*/ 	.word	0x00000060


	//   ....[1]....
        /*0080*/ 	.word	0x00000e40


	//----- nvinfo : EIATTR_CRS_STACK_SIZE
	.align		4
.L_21:
        /*0084*/ 	.byte	0x04, 0x1e
        /*0086*/ 	.short	(.L_23 - .L_22)
.L_22:
        /*0088*/ 	.word	0x00000000


	//----- nvinfo : EIATTR_CBANK_PARAM_SIZE
	.align		4
.L_23:
        /*008c*/ 	.byte	0x03, 0x19
        /*008e*/ 	.short	0x002c


	//----- nvinfo : EIATTR_PARAM_CBANK
	.align		4
        /*0090*/ 	.byte	0x04, 0x0a
        /*0092*/ 	.short	(.L_25 - .L_24)
	.align		4
.L_24:
        /*0094*/ 	.word	index@(.nv.constant0._Z9naiveSpMVPfS_PiS_S0_i)
        /*0098*/ 	.short	0x0380
        /*009a*/ 	.short	0x002c


	//----- nvinfo : EIATTR_SW_WAR
	.align		4
.L_25:
        /*009c*/ 	.byte	0x04, 0x36
        /*009e*/ 	.short	(.L_27 - .L_26)
.L_26:
        /*00a0*/ 	.word	0x00000008
.L_27:


//--------------------- .nv.callgraph             --------------------------
	.section	.nv.callgraph,"",@"SHT_CUDA_CALLGRAPH"
	.align	4
	.sectionentsize	8
	.align		4
        /*0000*/ 	.word	0x00000000
	.align		4
        /*0004*/ 	.word	0xffffffff
	.align		4
        /*0008*/ 	.word	0x00000000
	.align		4
        /*000c*/ 	.word	0xfffffffe
	.align		4
        /*0010*/ 	.word	0x00000000
	.align		4
        /*0014*/ 	.word	0xfffffffd
	.align		4
        /*0018*/ 	.word	0x00000000
	.align		4
        /*001c*/ 	.word	0xfffffffc


//--------------------- .text._Z9naiveSpMVPfS_PiS_S0_i --------------------------
	.section	.text._Z9naiveSpMVPfS_PiS_S0_i,"ax",@progbits
	.align	128
        .global         _Z9naiveSpMVPfS_PiS_S0_i
        .type           _Z9naiveSpMVPfS_PiS_S0_i,@function
        .size           _Z9naiveSpMVPfS_PiS_S0_i,(.L_x_11 - _Z9naiveSpMVPfS_PiS_S0_i)
        .other          _Z9naiveSpMVPfS_PiS_S0_i,@"STO_CUDA_ENTRY STV_DEFAULT"
_Z9naiveSpMVPfS_PiS_S0_i:
.text._Z9naiveSpMVPfS_PiS_S0_i:
[----:B------:R-:W-:Y:S01]  /*0000*/  LDC R1, c[0x0][0x37c] ;  /* 0x0000df00ff017b82 */ /* 0x000fe20000000800 */
[----:B------:R-:W0:Y:S01]  /*0010*/  S2R R0, SR_TID.Y ;  /* 0x0000000000007919 */ /* 0x000e220000002200 */
[----:B------:R-:W1:Y:S01]  /*0020*/  LDCU UR4, c[0x0][0x3a8] ;  /* 0x00007500ff0477ac */ /* 0x000e620008000800 */
[----:B------:R-:W0:Y:S02]  /*0030*/  S2R R3, SR_CTAID.Y ;  /* 0x0000000000037919 */ /* 0x000e240000002600 */
[----:B0-----:R-:W-:-:S04]  /*0040*/  LEA R0, R3, R0, 0x4 ;  /* 0x0000000003007211 */ /* 0x001fc800078e20ff */
[----:B-1----:R-:W-:-:S13]  /*0050*/  ISETP.GE.AND P0, PT, R0, UR4, PT ;  /* 0x0000000400007c0c */ /* 0x002fda000bf06270 */
[----:B------:R-:W-:Y:S05]  /*0060*/  @P0 EXIT ;  /* 0x000000000000094d */ /* 0x000fea0003800000 */
[----:B------:R-:W0:Y:S01]  /*0070*/  LDC.64 R2, c[0x0][0x390] ;  /* 0x0000e400ff027b82 */ /* 0x000e220000000a00 */
[----:B------:R-:W1:Y:S01]  /*0080*/  LDCU.64 UR4, c[0x0][0x358] ;  /* 0x00006b00ff0477ac */ /* 0x000e620008000a00 */
[----:B0-----:R-:W-:-:S05]  /*0090*/  IMAD.WIDE.U32 R2, R0, 0x4, R2 ;  /* 0x0000000400027825 */ /* 0x001fca00078e0002 */
[----:B-1----:R-:W2:Y:S04]  /*00a0*/  LDG.E R4, desc[UR4][R2.64] ;  /* 0x0000000402047981 */ /* 0x002ea8000c1e1900 */
[----:B------:R-:W2:Y:S01]  /*00b0*/  LDG.E R8, desc[UR4][R2.64+0x4] ;  /* 0x0000040402087981 */ /* 0x000ea2000c1e1900 */
[----:B------:R-:W-:Y:S01]  /*00c0*/  BSSY.RECONVERGENT B0, `(.L_x_0) ;  /* 0x00000d4000007945 */ /* 0x000fe20003800200 */
[----:B------:R-:W-:Y:S01]  /*00d0*/  HFMA2 R6, -RZ, RZ, 0, 0 ;  /* 0x00000000ff067431 */ /* 0x000fe200000001ff */
[----:B--2---:R-:W-:-:S13]  /*00e0*/  ISETP.GE.AND P0, PT, R4, R8, PT ;  /* 0x000000080400720c */ /* 0x004fda0003f06270 */
[----:B------:R-:W-:Y:S05]  /*00f0*/  @P0 BRA `(.L_x_1) ;  /* 0x0000000c00400947 */ /* 0x000fea0003800000 */
[----:B------:R-:W-:Y:S01]  /*0100*/  MOV R3, R4 ;  /* 0x0000000400037202 */ /* 0x000fe20000000f00 */
[----:B------:R-:W-:Y:S01]  /*0110*/  BSSY.RECONVERGENT B1, `(.L_x_2) ;  /* 0x0000068000017945 */ /* 0x000fe20003800200 */
[----:B------:R-:W-:Y:S02]  /*0120*/  MOV R6, RZ ;  /* 0x000000ff00067202 */ /* 0x000fe40000000f00 */
[CC--:B------:R-:W-:Y:S02]  /*0130*/  IADD3 R4, PT, PT, R8.reuse, -R3.reuse, RZ ;  /* 0x8000000308047210 */ /* 0x0c0fe40007ffe0ff */
[----:B------:R-:W-:Y:S02]  /*0140*/  IADD3 R8, PT, PT, -R8, R3, RZ ;  /* 0x0000000308087210 */ /* 0x000fe40007ffe1ff */
[----:B------:R-:W-:Y:S02]  /*0150*/  LOP3.LUT R5, R4, 0xf, RZ, 0xc0, !PT ;  /* 0x0000000f04057812 */ /* 0x000fe400078ec0ff */
[----:B------:R-:W-:-:S02]  /*0160*/  ISETP.GT.U32.AND P1, PT, R8, -0x10, PT ;  /* 0xfffffff00800780c */ /* 0x000fc40003f24070 */
[----:B------:R-:W-:-:S11]  /*0170*/  ISETP.NE.AND P0, PT, R5, RZ, PT ;  /* 0x000000ff0500720c */ /* 0x000fd60003f05270 */
[----:B------:R-:W-:Y:S05]  /*0180*/  @P1 BRA `(.L_x_3) ;  /* 0x0000000400801947 */ /* 0x000fea0003800000 */
[----:B------:R-:W0:Y:S01]  /*0190*/  LDC.64 R12, c[0x0][0x3a0] ;  /* 0x0000e800ff0c7b82 */ /* 0x000e220000000a00 */
[----:B------:R-:W-:Y:S02]  /*01a0*/  LOP3.LUT R2, R4, 0xfffffff0, RZ, 0xc0, !PT ;  /* 0xfffffff004027812 */ /* 0x000fe400078ec0ff */
[----:B------:R-:W-:Y:S02]  /*01b0*/  MOV R6, RZ ;  /* 0x000000ff00067202 */ /* 0x000fe40000000f00 */
[----:B------:R-:W-:-:S03]  /*01c0*/  IADD3 R2, PT, PT, -R2, RZ, RZ ;  /* 0x000000ff02027210 */ /* 0x000fc60007ffe1ff */
[----:B------:R-:W1:Y:S01]  /*01d0*/  LDC.64 R14, c[0x0][0x398] ;  /* 0x0000e600ff0e7b82 */ /* 0x000e620000000a00 */
[----:B0-----:R-:W-:-:S04]  /*01e0*/  IADD3 R12, P1, PT, R12, 0x20, RZ ;  /* 0x000000200c0c7810 */ /* 0x001fc80007f3e0ff */
[----:B------:R-:W-:Y:S02]  /*01f0*/  IADD3.X R13, PT, PT, RZ, R13, RZ, P1, !PT ;  /* 0x0000000dff0d7210 */ /* 0x000fe40000ffe4ff */
[----:B-1----:R-:W-:-:S04]  /*0200*/  IADD3 R14, P2, PT, R14, 0x20, RZ ;  /* 0x000000200e0e7810 */ /* 0x002fc80007f5e0ff */
[----:B------:R-:W-:-:S09]  /*0210*/  IADD3.X R15, PT, PT, RZ, R15, RZ, P2, !PT ;  /* 0x0000000fff0f7210 */ /* 0x000fd200017fe4ff */
.L_x_4:
[C---:B------:R-:W-:Y:S01]  /*0220*/  IMAD.WIDE R20, R3.reuse, 0x4, R12 ;  /* 0x0000000403147825 */ /* 0x040fe200078e020c */
[----:B------:R-:W0:Y:S04]  /*0230*/  LDC.64 R16, c[0x0][0x388] ;  /* 0x0000e200ff107b82 */ /* 0x000e280000000a00 */
[----:B------:R-:W0:Y:S04]  /*0240*/  LDG.E R11, desc[UR4][R20.64+-0x20] ;  /* 0xffffe004140b7981 */ /* 0x000e28000c1e1900 */
[----:B------:R-:W2:Y:S04]  /*0250*/  LDG.E R23, desc[UR4][R20.64+-0x1c] ;  /* 0xffffe40414177981 */ /* 0x000ea8000c1e1900 */
[----:B------:R-:W3:Y:S01]  /*0260*/  LDG.E R9, desc[UR4][R20.64+-0x18] ;  /* 0xffffe80414097981 */ /* 0x000ee2000c1e1900 */
[----:B------:R-:W-:-:S03]  /*0270*/  IMAD.WIDE R26, R3, 0x4, R14 ;  /* 0x00000004031a7825 */ /* 0x000fc600078e020e */
[----:B------:R-:W4:Y:S04]  /*0280*/  LDG.E R25, desc[UR4][R20.64+-0x14] ;  /* 0xffffec0414197981 */ /* 0x000f28000c1e1900 */
[----:B------:R-:W5:Y:S04]  /*0290*/  LDG.E R19, desc[UR4][R26.64+-0x20] ;  /* 0xffffe0041a137981 */ /* 0x000f68000c1e1900 */
[----:B------:R-:W5:Y:S04]  /*02a0*/  LDG.E R18, desc[UR4][R26.64+-0x1c] ;  /* 0xffffe4041a127981 */ /* 0x000f68000c1e1900 */
[----:B------:R-:W5:Y:S01]  /*02b0*/  LDG.E R29, desc[UR4][R20.64+-0x10] ;  /* 0xfffff004141d7981 */ /* 0x000f62000c1e1900 */
[----:B0-----:R-:W-:-:S06]  /*02c0*/  IMAD.WIDE R10, R11, 0x4, R16 ;  /* 0x000000040b0a7825 */ /* 0x001fcc00078e0210 */
[----:B------:R-:W5:Y:S01]  /*02d0*/  LDG.E R10, desc[UR4][R10.64] ;  /* 0x000000040a0a7981 */ /* 0x000f62000c1e1900 */
[----:B--2---:R-:W-:-:S05]  /*02e0*/  IMAD.WIDE R22, R23, 0x4, R16 ;  /* 0x0000000417167825 */ /* 0x004fca00078e0210 */
[----:B------:R-:W2:Y:S01]  /*02f0*/  LDG.E R7, desc[UR4][R22.64] ;  /* 0x0000000416077981 */ /* 0x000ea2000c1e1900 */
[----:B---3--:R-:W-:-:S03]  /*0300*/  IMAD.WIDE R8, R9, 0x4, R16 ;  /* 0x0000000409087825 */ /* 0x008fc600078e0210 */
[----:B------:R-:W3:Y:S01]  /*0310*/  LDG.E R11, desc[UR4][R26.64+-0x18] ;  /* 0xffffe8041a0b7981 */ /* 0x000ee2000c1e1900 */
[----:B----4-:R-:W-:-:S03]  /*0320*/  IMAD.WIDE R24, R25, 0x4, R16 ;  /* 0x0000000419187825 */ /* 0x010fc600078e0210 */
[----:B------:R-:W3:Y:S04]  /*0330*/  LDG.E R8, desc[UR4][R8.64] ;  /* 0x0000000408087981 */ /* 0x000ee8000c1e1900 */
[----:B------:R-:W4:Y:S04]  /*0340*/  LDG.E R23, desc[UR4][R20.64+-0xc] ;  /* 0xfffff40414177981 */ /* 0x000f28000c1e1900 */
[----:B------:R-:W4:Y:S01]  /*0350*/  LDG.E R9, desc[UR4][R20.64+-0x8] ;  /* 0xfffff80414097981 */ /* 0x000f22000c1e1900 */
[----:B-----5:R-:W-:-:S03]  /*0360*/  FFMA R28, R19, R10, R6 ;  /* 0x0000000a131c7223 */ /* 0x020fc60000000006 */
[----:B------:R-:W5:Y:S04]  /*0370*/  LDG.E R6, desc[UR4][R24.64] ;  /* 0x0000000418067981 */ /* 0x000f68000c1e1900 */
[----:B------:R-:W5:Y:S01]  /*0380*/  LDG.E R19, desc[UR4][R26.64+-0x14] ;  /* 0xffffec041a137981 */ /* 0x000f62000c1e1900 */
[----:B--2---:R-:W-:Y:S01]  /*0390*/  FFMA R22, R18, R7, R28 ;  /* 0x0000000712167223 */ /* 0x004fe2000000001c */
[----:B------:R-:W-:Y:S02]  /*03a0*/  IMAD.WIDE R28, R29, 0x4, R16 ;  /* 0x000000041d1c7825 */ /* 0x000fe400078e0210 */
[----:B------:R-:W2:Y:S04]  /*03b0*/  LDG.E R10, desc[UR4][R20.64+-0x4] ;  /* 0xfffffc04140a7981 */ /* 0x000ea8000c1e1900 */
[----:B------:R-:W2:Y:S04]  /*03c0*/  LDG.E R29, desc[UR4][R28.64] ;  /* 0x000000041c1d7981 */ /* 0x000ea8000c1e1900 */
[----:B------:R-:W2:Y:S04]  /*03d0*/  LDG.E R18, desc[UR4][R26.64+-0x10] ;  /* 0xfffff0041a127981 */ /* 0x000ea8000c1e1900 */
[----:B------:R-:W2:Y:S01]  /*03e0*/  LDG.E R7, desc[UR4][R20.64] ;  /* 0x0000000414077981 */ /* 0x000ea2000c1e1900 */
[----:B---3--:R-:W-:Y:S01]  /*03f0*/  FFMA R8, R11, R8, R22 ;  /* 0x000000080b087223 */ /* 0x008fe20000000016 */
[----:B----4-:R-:W-:-:S02]  /*0400*/  IMAD.WIDE R22, R23, 0x4, R16 ;  /* 0x0000000417167825 */ /* 0x010fc400078e0210 */
[----:B------:R-:W3:Y:S04]  /*0410*/  LDG.E R11, desc[UR4][R20.64+0x4] ;  /* 0x00000404140b7981 */ /* 0x000ee8000c1e1900 */
[----:B------:R-:W4:Y:S04]  /*0420*/  LDG.E R23, desc[UR4][R22.64] ;  /* 0x0000000416177981 */ /* 0x000f28000c1e1900 */
[----:B------:R-:W4:Y:S04]  /*0430*/  LDG.E R25, desc[UR4][R26.64+-0xc] ;  /* 0xfffff4041a197981 */ /* 0x000f28000c1e1900 */
[----:B------:R-:W4:Y:S04]  /*0440*/  LDG.E R28, desc[UR4][R26.64+-0x8] ;  /* 0xfffff8041a1c7981 */ /* 0x000f28000c1e1900 */
[----:B------:R-:W4:Y:S04]  /*0450*/  LDG.E R22, desc[UR4][R20.64+0x8] ;  /* 0x0000080414167981 */ /* 0x000f28000c1e1900 */
[----:B------:R-:W4:Y:S01]  /*0460*/  LDG.E R24, desc[UR4][R26.64+0x4] ;  /* 0x000004041a187981 */ /* 0x000f22000c1e1900 */
[----:B-----5:R-:W-:Y:S01]  /*0470*/  FFMA R6, R19, R6, R8 ;  /* 0x0000000613067223 */ /* 0x020fe20000000008 */
[----:B------:R-:W-:-:S05]  /*0480*/  IMAD.WIDE R8, R9, 0x4, R16 ;  /* 0x0000000409087825 */ /* 0x000fca00078e0210 */
[----:B------:R0:W5:Y:S01]  /*0490*/  LDG.E R19, desc[UR4][R8.64] ;  /* 0x0000000408137981 */ /* 0x000162000c1e1900 */
[----:B--2---:R-:W-:-:S03]  /*04a0*/  FFMA R18, R18, R29, R6 ;  /* 0x0000001d12127223 */ /* 0x004fc60000000006 */
[----:B------:R-:W2:Y:S01]  /*04b0*/  LDG.E R29, desc[UR4][R20.64+0x1c] ;  /* 0x00001c04141d7981 */ /* 0x000ea2000c1e1900 */
[----:B0-----:R-:W-:-:S04]  /*04c0*/  IMAD.WIDE R8, R10, 0x4, R16 ;  /* 0x000000040a087825 */ /* 0x001fc800078e0210 */
[--C-:B------:R-:W-:Y:S02]  /*04d0*/  IMAD.WIDE R6, R7, 0x4, R16.reuse ;  /* 0x0000000407067825 */ /* 0x100fe400078e0210 */
[----:B------:R-:W2:Y:S02]  /*04e0*/  LDG.E R8, desc[UR4][R8.64] ;  /* 0x0000000408087981 */ /* 0x000ea4000c1e1900 */
[----:B---3--:R-:W-:Y:S02]  /*04f0*/  IMAD.WIDE R10, R11, 0x4, R16 ;  /* 0x000000040b0a7825 */ /* 0x008fe400078e0210 */
[----:B------:R-:W3:Y:S02]  /*0500*/  LDG.E R6, desc[UR4][R6.64] ;  /* 0x0000000406067981 */ /* 0x000ee4000c1e1900 */
[----:B----4-:R-:W-:Y:S02]  /*0510*/  FFMA R23, R25, R23, R18 ;  /* 0x0000001719177223 */ /* 0x010fe40000000012 */
[----:B------:R-:W4:Y:S04]  /*0520*/  LDG.E R10, desc[UR4][R10.64] ;  /* 0x000000040a0a7981 */ /* 0x000f28000c1e1900 */
[----:B------:R-:W2:Y:S04]  /*0530*/  LDG.E R9, desc[UR4][R26.64+-0x4] ;  /* 0xfffffc041a097981 */ /* 0x000ea8000c1e1900 */
[----:B------:R-:W3:Y:S04]  /*0540*/  LDG.E R7, desc[UR4][R26.64] ;  /* 0x000000041a077981 */ /* 0x000ee8000c1e1900 */
[----:B------:R-:W4:Y:S04]  /*0550*/  LDG.E R18, desc[UR4][R20.64+0xc] ;  /* 0x00000c0414127981 */ /* 0x000f28000c1e1900 */
[----:B------:R-:W4:Y:S04]  /*0560*/  LDG.E R25, desc[UR4][R20.64+0x14] ;  /* 0x0000140414197981 */ /* 0x000f28000c1e1900 */
[----:B------:R-:W4:Y:S01]  /*0570*/  LDG.E R11, desc[UR4][R26.64+0x18] ;  /* 0x000018041a0b7981 */ /* 0x000f22000c1e1900 */
[----:B-----5:R-:W-:-:S03]  /*0580*/  FFMA R28, R28, R19, R23 ;  /* 0x000000131c1c7223 */ /* 0x020fc60000000017 */
[----:B------:R-:W5:Y:S04]  /*0590*/  LDG.E R23, desc[UR4][R20.64+0x10] ;  /* 0x0000100414177981 */ /* 0x000f68000c1e1900 */
[----:B------:R0:W5:Y:S02]  /*05a0*/  LDG.E R19, desc[UR4][R20.64+0x18] ;  /* 0x0000180414137981 */ /* 0x000164000c1e1900 */
[----:B0-----:R-:W-:-:S04]  /*05b0*/  IMAD.WIDE R20, R22, 0x4, R16 ;  /* 0x0000000416147825 */ /* 0x001fc800078e0210 */
[----:B--2---:R-:W-:Y:S02]  /*05c0*/  FFMA R8, R9, R8, R28 ;  /* 0x0000000809087223 */ /* 0x004fe4000000001c */
[----:B------:R-:W2:Y:S02]  /*05d0*/  LDG.E R9, desc[UR4][R26.64+0x10] ;  /* 0x000010041a097981 */ /* 0x000ea4000c1e1900 */
[----:B---3--:R-:W-:Y:S02]  /*05e0*/  FFMA R7, R7, R6, R8 ;  /* 0x0000000607077223 */ /* 0x008fe40000000008 */
[----:B------:R-:W3:Y:S02]  /*05f0*/  LDG.E R8, desc[UR4][R26.64+0xc] ;  /* 0x00000c041a087981 */ /* 0x000ee4000c1e1900 */
[----:B----4-:R-:W-:Y:S02]  /*0600*/  FFMA R6, R24, R10, R7 ;  /* 0x0000000a18067223 */ /* 0x010fe40000000007 */
[----:B------:R-:W4:Y:S04]  /*0610*/  LDG.E R7, desc[UR4][R26.64+0x8] ;  /* 0x000008041a077981 */ /* 0x000f28000c1e1900 */
[----:B------:R-:W2:Y:S04]  /*0620*/  LDG.E R10, desc[UR4][R26.64+0x14] ;  /* 0x000014041a0a7981 */ /* 0x000ea8000c1e1900 */
[----:B------:R-:W2:Y:S01]  /*0630*/  LDG.E R26, desc[UR4][R26.64+0x1c] ;  /* 0x00001c041a1a7981 */ /* 0x000ea2000c1e1900 */
[----:B------:R-:W-:-:S06]  /*0640*/  IMAD.WIDE R24, R25, 0x4, R16 ;  /* 0x0000000419187825 */ /* 0x000fcc00078e0210 */
[----:B------:R-:W2:Y:S04]  /*0650*/  LDG.E R25, desc[UR4][R24.64] ;  /* 0x0000000418197981 */ /* 0x000ea8000c1e1900 */
[----:B------:R0:W4:Y:S02]  /*0660*/  LDG.E R27, desc[UR4][R20.64] ;  /* 0x00000004141b7981 */ /* 0x000124000c1e1900 */
[----:B0-----:R-:W-:-:S06]  /*0670*/  IMAD.WIDE R20, R18, 0x4, R16 ;  /* 0x0000000412147825 */ /* 0x001fcc00078e0210 */
[----:B------:R-:W3:Y:S01]  /*0680*/  LDG.E R21, desc[UR4][R20.64] ;  /* 0x0000000414157981 */ /* 0x000ee2000c1e1900 */
[----:B-----5:R-:W-:-:S04]  /*0690*/  IMAD.WIDE R22, R23, 0x4, R16 ;  /* 0x0000000417167825 */ /* 0x020fc800078e0210 */
[--C-:B------:R-:W-:Y:S02]  /*06a0*/  IMAD.WIDE R18, R19, 0x4, R16.reuse ;  /* 0x0000000413127825 */ /* 0x100fe400078e0210 */
[----:B------:R-:W2:Y:S02]  /*06b0*/  LDG.E R22, desc[UR4][R22.64] ;  /* 0x0000000416167981 */ /* 0x000ea4000c1e1900 */
[----:B------:R-:W-:Y:S02]  /*06c0*/  IMAD.WIDE R16, R29, 0x4, R16 ;  /* 0x000000041d107825 */ /* 0x000fe400078e0210 */
[----:B------:R-:W5:Y:S04]  /*06d0*/  LDG.E R18, desc[UR4][R18.64] ;  /* 0x0000000412127981 */ /* 0x000f68000c1e1900 */
[----:B------:R-:W5:Y:S01]  /*06e0*/  LDG.E R16, desc[UR4][R16.64] ;  /* 0x0000000410107981 */ /* 0x000f62000c1e1900 */
[----:B------:R-:W-:-:S04]  /*06f0*/  IADD3 R2, PT, PT, R2, 0x10, RZ ;  /* 0x0000001002027810 */ /* 0x000fc80007ffe0ff */
[----:B------:R-:W-:Y:S02]  /*0700*/  ISETP.NE.AND P1, PT, R2, RZ, PT ;  /* 0x000000ff0200720c */ /* 0x000fe40003f25270 */
[----:B------:R-:W-:Y:S01]  /*0710*/  IADD3 R3, PT, PT, R3, 0x10, RZ ;  /* 0x0000001003037810 */ /* 0x000fe20007ffe0ff */
[----:B----4-:R-:W-:-:S04]  /*0720*/  FFMA R7, R7, R27, R6 ;  /* 0x0000001b07077223 */ /* 0x010fc80000000006 */
[----:B---3--:R-:W-:-:S04]  /*0730*/  FFMA R8, R8, R21, R7 ;  /* 0x0000001508087223 */ /* 0x008fc80000000007 */
[----:B--2---:R-:W-:-:S04]  /*0740*/  FFMA R9, R9, R22, R8 ;  /* 0x0000001609097223 */ /* 0x004fc80000000008 */
[----:B------:R-:W-:-:S04]  /*0750*/  FFMA R10, R10, R25, R9 ;  /* 0x000000190a0a7223 */ /* 0x000fc80000000009 */
[----:B-----5:R-:W-:-:S04]  /*0760*/  FFMA R11, R11, R18, R10 ;  /* 0x000000120b0b7223 */ /* 0x020fc8000000000a */
[----:B------:R-:W-:Y:S01]  /*0770*/  FFMA R6, R26, R16, R11 ;  /* 0x000000101a067223 */ /* 0x000fe2000000000b */
[----:B------:R-:W-:Y:S06]  /*0780*/  @P1 BRA `(.L_x_4) ;  /* 0xfffffff800a41947 */ /* 0x000fec000383ffff */
.L_x_3:
[----:B------:R-:W-:Y:S05]  /*0790*/  BSYNC.RECONVERGENT B1 ;  /* 0x0000000000017941 */ /* 0x000fea0003800200 */
.L_x_2:
[----:B------:R-:W-:Y:S05]  /*07a0*/  @!P0 BRA `(.L_x_1) ;  /* 0x0000000400948947 */ /* 0x000fea0003800000 */
[----:B------:R-:W-:Y:S01]  /*07b0*/  ISETP.GE.U32.AND P0, PT, R5, 0x8, PT ;  /* 0x000000080500780c */ /* 0x000fe20003f06070 */
[----:B------:R-:W-:Y:S01]  /*07c0*/  BSSY.RECONVERGENT B1, `(.L_x_5) ;  /* 0x0000032000017945 */ /* 0x000fe20003800200 */
[----:B------:R-:W-:-:S04]  /*07d0*/  LOP3.LUT R24, R4, 0x7, RZ, 0xc0, !PT ;  /* 0x0000000704187812 */ /* 0x000fc800078ec0ff */
[----:B------:R-:W-:-:S07]  /*07e0*/  ISETP.NE.AND P1, PT, R24, RZ, PT ;  /* 0x000000ff1800720c */ /* 0x000fce0003f25270 */
[----:B------:R-:W-:Y:S06]  /*07f0*/  @!P0 BRA `(.L_x_6) ;  /* 0x0000000000b88947 */ /* 0x000fec0003800000 */
[----:B------:R-:W0:Y:S08]  /*0800*/  LDC.64 R20, c[0x0][0x3a0] ;  /* 0x0000e800ff147b82 */ /* 0x000e300000000a00 */
[----:B------:R-:W1:Y:S08]  /*0810*/  LDC.64 R10, c[0x0][0x388] ;  /* 0x0000e200ff0a7b82 */ /* 0x000e700000000a00 */
[----:B------:R-:W2:Y:S01]  /*0820*/  LDC.64 R8, c[0x0][0x398] ;  /* 0x0000e600ff087b82 */ /* 0x000ea20000000a00 */
[----:B0-----:R-:W-:-:S05]  /*0830*/  IMAD.WIDE R20, R3, 0x4, R20 ;  /* 0x0000000403147825 */ /* 0x001fca00078e0214 */
[----:B------:R-:W1:Y:S04]  /*0840*/  LDG.E R29, desc[UR4][R20.64] ;  /* 0x00000004141d7981 */ /* 0x000e68000c1e1900 */
[----:B------:R-:W3:Y:S04]  /*0850*/  LDG.E R27, desc[UR4][R20.64+0x4] ;  /* 0x00000404141b7981 */ /* 0x000ee8000c1e1900 */
[----:B------:R-:W4:Y:S04]  /*0860*/  LDG.E R25, desc[UR4][R20.64+0x8] ;  /* 0x0000080414197981 */ /* 0x000f28000c1e1900 */
[----:B------:R-:W5:Y:S04]  /*0870*/  LDG.E R13, desc[UR4][R20.64+0xc] ;  /* 0x00000c04140d7981 */ /* 0x000f68000c1e1900 */
[----:B------:R-:W5:Y:S04]  /*0880*/  LDG.E R15, desc[UR4][R20.64+0x10] ;  /* 0x00001004140f7981 */ /* 0x000f68000c1e1900 */
[----:B------:R-:W5:Y:S04]  /*0890*/  LDG.E R17, desc[UR4][R20.64+0x14] ;  /* 0x0000140414117981 */ /* 0x000f68000c1e1900 */
[----:B------:R-:W5:Y:S04]  /*08a0*/  LDG.E R19, desc[UR4][R20.64+0x18] ;  /* 0x0000180414137981 */ /* 0x000f68000c1e1900 */
[----:B------:R4:W5:Y:S01]  /*08b0*/  LDG.E R23, desc[UR4][R20.64+0x1c] ;  /* 0x00001c0414177981 */ /* 0x000962000c1e1900 */
[----:B--2---:R-:W-:-:S05]  /*08c0*/  IMAD.WIDE R8, R3, 0x4, R8 ;  /* 0x0000000403087825 */ /* 0x004fca00078e0208 */
[----:B------:R-:W2:Y:S04]  /*08d0*/  LDG.E R7, desc[UR4][R8.64] ;  /* 0x0000000408077981 */ /* 0x000ea8000c1e1900 */
[----:B------:R-:W2:Y:S01]  /*08e0*/  LDG.E R22, desc[UR4][R8.64+0x8] ;  /* 0x0000080408167981 */ /* 0x000ea2000c1e1900 */
[----:B-1----:R-:W-:-:S04]  /*08f0*/  IMAD.WIDE R28, R29, 0x4, R10 ;  /* 0x000000041d1c7825 */ /* 0x002fc800078e020a */
[--C-:B---3--:R-:W-:Y:S01]  /*0900*/  IMAD.WIDE R26, R27, 0x4, R10.reuse ;  /* 0x000000041b1a7825 */ /* 0x108fe200078e020a */
[----:B------:R-:W2:Y:S03]  /*0910*/  LDG.E R5, desc[UR4][R28.64] ;  /* 0x000000041c057981 */ /* 0x000ea6000c1e1900 */
[--C-:B----4-:R-:W-:Y:S01]  /*0920*/  IMAD.WIDE R20, R25, 0x4, R10.reuse ;  /* 0x0000000419147825 */ /* 0x110fe200078e020a */
[----:B------:R-:W3:Y:S04]  /*0930*/  LDG.E R2, desc[UR4][R26.64] ;  /* 0x000000041a027981 */ /* 0x000ee8000c1e1900 */
[----:B------:R-:W3:Y:S01]  /*0940*/  LDG.E R25, desc[UR4][R8.64+0x4] ;  /* 0x0000040408197981 */ /* 0x000ee2000c1e1900 */
[----:B-----5:R-:W-:-:S03]  /*0950*/  IMAD.WIDE R12, R13, 0x4, R10 ;  /* 0x000000040d0c7825 */ /* 0x020fc600078e020a */
[----:B------:R-:W4:Y:S01]  /*0960*/  LDG.E R21, desc[UR4][R20.64] ;  /* 0x0000000414157981 */ /* 0x000f22000c1e1900 */
[----:B------:R-:W-:-:S03]  /*0970*/  IMAD.WIDE R14, R15, 0x4, R10 ;  /* 0x000000040f0e7825 */ /* 0x000fc600078e020a */
[----:B------:R-:W5:Y:S01]  /*0980*/  LDG.E R13, desc[UR4][R12.64] ;  /* 0x000000040c0d7981 */ /* 0x000f62000c1e1900 */
[----:B------:R-:W-:-:S03]  /*0990*/  IMAD.WIDE R16, R17, 0x4, R10 ;  /* 0x0000000411107825 */ /* 0x000fc600078e020a */
[----:B------:R-:W5:Y:S01]  /*09a0*/  LDG.E R28, desc[UR4][R8.64+0xc] ;  /* 0x00000c04081c7981 */ /* 0x000f62000c1e1900 */
[----:B------:R-:W-:-:S03]  /*09b0*/  IMAD.WIDE R18, R19, 0x4, R10 ;  /* 0x0000000413127825 */ /* 0x000fc600078e020a */
[----:B------:R-:W5:Y:S04]  /*09c0*/  LDG.E R14, desc[UR4][R14.64] ;  /* 0x000000040e0e7981 */ /* 0x000f68000c1e1900 */
[----:B------:R-:W5:Y:S01]  /*09d0*/  LDG.E R29, desc[UR4][R8.64+0x10] ;  /* 0x00001004081d7981 */ /* 0x000f62000c1e1900 */
[----:B------:R-:W-:-:S03]  /*09e0*/  IMAD.WIDE R10, R23, 0x4, R10 ;  /* 0x00000004170a7825 */ /* 0x000fc600078e020a */
[----:B------:R-:W5:Y:S04]  /*09f0*/  LDG.E R17, desc[UR4][R16.64] ;  /* 0x0000000410117981 */ /* 0x000f68000c1e1900 */
[----:B------:R-:W5:Y:S04]  /*0a00*/  LDG.E R26, desc[UR4][R8.64+0x14] ;  /* 0x00001404081a7981 */ /* 0x000f68000c1e1900 */
[----:B------:R-:W5:Y:S04]  /*0a10*/  LDG.E R18, desc[UR4][R18.64] ;  /* 0x0000000412127981 */ /* 0x000f68000c1e1900 */
[----:B------:R-:W5:Y:S04]  /*0a20*/  LDG.E R23, desc[UR4][R8.64+0x18] ;  /* 0x0000180408177981 */ /* 0x000f68000c1e1900 */
[----:B------:R-:W5:Y:S04]  /*0a30*/  LDG.E R12, desc[UR4][R8.64+0x1c] ;  /* 0x00001c04080c7981 */ /* 0x000f68000c1e1900 */
[----:B------:R-:W5:Y:S01]  /*0a40*/  LDG.E R10, desc[UR4][R10.64] ;  /* 0x000000040a0a7981 */ /* 0x000f62000c1e1900 */
[----:B------:R-:W-:Y:S01]  /*0a50*/  IADD3 R3, PT, PT, R3, 0x8, RZ ;  /* 0x0000000803037810 */ /* 0x000fe20007ffe0ff */
[----:B--2---:R-:W-:-:S04]  /*0a60*/  FFMA R6, R7, R5, R6 ;  /* 0x0000000507067223 */ /* 0x004fc80000000006 */
[----:B---3--:R-:W-:-:S04]  /*0a70*/  FFMA R25, R25, R2, R6 ;  /* 0x0000000219197223 */ /* 0x008fc80000000006 */
[----:B----4-:R-:W-:-:S04]  /*0a80*/  FFMA R21, R22, R21, R25 ;  /* 0x0000001516157223 */ /* 0x010fc80000000019 */
[----:B-----5:R-:W-:-:S04]  /*0a90*/  FFMA R28, R28, R13, R21 ;  /* 0x0000000d1c1c7223 */ /* 0x020fc80000000015 */
[----:B------:R-:W-:-:S04]  /*0aa0*/  FFMA R29, R29, R14, R28 ;  /* 0x0000000e1d1d7223 */ /* 0x000fc8000000001c */
[----:B------:R-:W-:-:S04]  /*0ab0*/  FFMA R26, R26, R17, R29 ;  /* 0x000000111a1a7223 */ /* 0x000fc8000000001d */
[----:B------:R-:W-:-:S04]  /*0ac0*/  FFMA R23, R23, R18, R26 ;  /* 0x0000001217177223 */ /* 0x000fc8000000001a */
[----:B------:R-:W-:-:S07]  /*0ad0*/  FFMA R6, R12, R10, R23 ;  /* 0x0000000a0c067223 */ /* 0x000fce0000000017 */
.L_x_6:
[----:B------:R-:W-:Y:S05]  /*0ae0*/  BSYNC.RECONVERGENT B1 ;  /* 0x0000000000017941 */ /* 0x000fea0003800200 */
.L_x_5:
[----:B------:R-:W-:Y:S05]  /*0af0*/  @!P1 BRA `(.L_x_1) ;  /* 0x0000000000c09947 */ /* 0x000fea0003800000 */
[----:B------:R-:W-:Y:S01]  /*0b00*/  ISETP.GE.U32.AND P0, PT, R24, 0x4, PT ;  /* 0x000000041800780c */ /* 0x000fe20003f06070 */
[----:B------:R-:W-:Y:S01]  /*0b10*/  BSSY.RECONVERGENT B1, `(.L_x_7) ;  /* 0x000001e000017945 */ /* 0x000fe20003800200 */
[----:B------:R-:W-:-:S04]  /*0b20*/  LOP3.LUT R4, R4, 0x3, RZ, 0xc0, !PT ;  /* 0x0000000304047812 */ /* 0x000fc800078ec0ff */
[----:B------:R-:W-:-:S07]  /*0b30*/  ISETP.NE.AND P1, PT, R4, RZ, PT ;  /* 0x000000ff0400720c */ /* 0x000fce0003f25270 */
[----:B------:R-:W-:Y:S06]  /*0b40*/  @!P0 BRA `(.L_x_8) ;  /* 0x0000000000688947 */ /* 0x000fec0003800000 */
[----:B------:R-:W0:Y:S08]  /*0b50*/  LDC.64 R8, c[0x0][0x3a0] ;  /* 0x0000e800ff087b82 */ /* 0x000e300000000a00 */
[----:B------:R-:W1:Y:S01]  /*0b60*/  LDC.64 R10, c[0x0][0x398] ;  /* 0x0000e600ff0a7b82 */ /* 0x000e620000000a00 */
[----:B0-----:R-:W-:-:S07]  /*0b70*/  IMAD.WIDE R12, R3, 0x4, R8 ;  /* 0x00000004030c7825 */ /* 0x001fce00078e0208 */
[----:B------:R-:W0:Y:S01]  /*0b80*/  LDC.64 R8, c[0x0][0x388] ;  /* 0x0000e200ff087b82 */ /* 0x000e220000000a00 */
[----:B------:R-:W0:Y:S04]  /*0b90*/  LDG.E R15, desc[UR4][R12.64] ;  /* 0x000000040c0f7981 */ /* 0x000e28000c1e1900 */
[----:B------:R-:W2:Y:S04]  /*0ba0*/  LDG.E R17, desc[UR4][R12.64+0x4] ;  /* 0x000004040c117981 */ /* 0x000ea8000c1e1900 */
[----:B------:R-:W3:Y:S04]  /*0bb0*/  LDG.E R19, desc[UR4][R12.64+0x8] ;  /* 0x000008040c137981 */ /* 0x000ee8000c1e1900 */
[----:B------:R-:W4:Y:S01]  /*0bc0*/  LDG.E R7, desc[UR4][R12.64+0xc] ;  /* 0x00000c040c077981 */ /* 0x000f22000c1e1900 */
[----:B-1----:R-:W-:-:S05]  /*0bd0*/  IMAD.WIDE R10, R3, 0x4, R10 ;  /* 0x00000004030a7825 */ /* 0x002fca00078e020a */
[----:B------:R-:W5:Y:S04]  /*0be0*/  LDG.E R5, desc[UR4][R10.64] ;  /* 0x000000040a057981 */ /* 0x000f68000c1e1900 */
[----:B------:R-:W5:Y:S04]  /*0bf0*/  LDG.E R2, desc[UR4][R10.64+0x4] ;  /* 0x000004040a027981 */ /* 0x000f68000c1e1900 */
[----:B------:R-:W5:Y:S01]  /*0c00*/  LDG.E R13, desc[UR4][R10.64+0xc] ;  /* 0x00000c040a0d7981 */ /* 0x000f62000c1e1900 */
[----:B0-----:R-:W-:-:S04]  /*0c10*/  IMAD.WIDE R14, R15, 0x4, R8 ;  /* 0x000000040f0e7825 */ /* 0x001fc800078e0208 */
[--C-:B--2---:R-:W-:Y:S02]  /*0c20*/  IMAD.WIDE R16, R17, 0x4, R8.reuse ;  /* 0x0000000411107825 */ /* 0x104fe400078e0208 */
[----:B------:R-:W5:Y:S02]  /*0c30*/  LDG.E R14, desc[UR4][R14.64] ;  /* 0x000000040e0e7981 */ /* 0x000f64000c1e1900 */
[--C-:B---3--:R-:W-:Y:S02]  /*0c40*/  IMAD.WIDE R18, R19, 0x4, R8.reuse ;  /* 0x0000000413127825 */ /* 0x108fe400078e0208 */
[----:B------:R-:W2:Y:S02]  /*0c50*/  LDG.E R16, desc[UR4][R16.64] ;  /* 0x0000000410107981 */ /* 0x000ea4000c1e1900 */
[----:B----4-:R-:W-:Y:S02]  /*0c60*/  IMAD.WIDE R8, R7, 0x4, R8 ;  /* 0x0000000407087825 */ /* 0x010fe400078e0208 */
[----:B------:R-:W3:Y:S04]  /*0c70*/  LDG.E R18, desc[UR4][R18.64] ;  /* 0x0000000412127981 */ /* 0x000ee8000c1e1900 */
[----:B------:R-:W3:Y:S04]  /*0c80*/  LDG.E R7, desc[UR4][R10.64+0x8] ;  /* 0x000008040a077981 */ /* 0x000ee8000c1e1900 */
[----:B------:R-:W4:Y:S01]  /*0c90*/  LDG.E R8, desc[UR4][R8.64] ;  /* 0x0000000408087981 */ /* 0x000f22000c1e1900 */
[----:B------:R-:W-:Y:S01]  /*0ca0*/  IADD3 R3, PT, PT, R3, 0x4, RZ ;  /* 0x0000000403037810 */ /* 0x000fe20007ffe0ff */
[----:B-----5:R-:W-:-:S04]  /*0cb0*/  FFMA R5, R5, R14, R6 ;  /* 0x0000000e05057223 */ /* 0x020fc80000000006 */
[----:B--2---:R-:W-:-:S04]  /*0cc0*/  FFMA R2, R2, R16, R5 ;  /* 0x0000001002027223 */ /* 0x004fc80000000005 */
[----:B---3--:R-:W-:-:S04]  /*0cd0*/  FFMA R2, R7, R18, R2 ;  /* 0x0000001207027223 */ /* 0x008fc80000000002 */
[----:B----4-:R-:W-:-:S07]  /*0ce0*/  FFMA R6, R13, R8, R2 ;  /* 0x000000080d067223 */ /* 0x010fce0000000002 */
.L_x_8:
[----:B------:R-:W-:Y:S05]  /*0cf0*/  BSYNC.RECONVERGENT B1 ;  /* 0x0000000000017941 */ /* 0x000fea0003800200 */
.L_x_7:
[----:B------:R-:W-:Y:S05]  /*0d00*/  @!P1 BRA `(.L_x_1) ;  /* 0x00000000003c9947 */ /* 0x000fea0003800000 */
[----:B------:R-:W0:Y:S01]  /*0d10*/  LDC.64 R16, c[0x0][0x388] ;  /* 0x0000e200ff107b82 */ /* 0x000e220000000a00 */
[----:B------:R-:W-:-:S07]  /*0d20*/  IADD3 R2, PT, PT, -R4, RZ, RZ ;  /* 0x000000ff04027210 */ /* 0x000fce0007ffe1ff */
[----:B------:R-:W1:Y:S08]  /*0d30*/  LDC.64 R12, c[0x0][0x398] ;  /* 0x0000e600ff0c7b82 */ /* 0x000e700000000a00 */
[----:B------:R-:W2:Y:S02]  /*0d40*/  LDC.64 R14, c[0x0][0x3a0] ;  /* 0x0000e800ff0e7b82 */ /* 0x000ea40000000a00 */
.L_x_9:
[----:B--2---:R-:W-:-:S06]  /*0d50*/  IMAD.WIDE R8, R3, 0x4, R14 ;  /* 0x0000000403087825 */ /* 0x004fcc00078e020e */
[----:B------:R-:W0:Y:S01]  /*0d60*/  LDG.E R9, desc[UR4][R8.64] ;  /* 0x0000000408097981 */ /* 0x000e22000c1e1900 */
[----:B-1----:R-:W-:-:S06]  /*0d70*/  IMAD.WIDE R4, R3, 0x4, R12 ;  /* 0x0000000403047825 */ /* 0x002fcc00078e020c */
[----:B------:R-:W2:Y:S01]  /*0d80*/  LDG.E R5, desc[UR4][R4.64] ;  /* 0x0000000404057981 */ /* 0x000ea2000c1e1900 */
[----:B------:R-:W-:Y:S01]  /*0d90*/  IADD3 R2, PT, PT, R2, 0x1, RZ ;  /* 0x0000000102027810 */ /* 0x000fe20007ffe0ff */
[----:B0-----:R-:W-:-:S06]  /*0da0*/  IMAD.WIDE R10, R9, 0x4, R16 ;  /* 0x00000004090a7825 */ /* 0x001fcc00078e0210 */
[----:B------:R-:W2:Y:S01]  /*0db0*/  LDG.E R10, desc[UR4][R10.64] ;  /* 0x000000040a0a7981 */ /* 0x000ea2000c1e1900 */
[----:B------:R-:W-:Y:S02]  /*0dc0*/  ISETP.NE.AND P0, PT, R2, RZ, PT ;  /* 0x000000ff0200720c */ /* 0x000fe40003f05270 */
[----:B------:R-:W-:Y:S01]  /*0dd0*/  IADD3 R3, PT, PT, R3, 0x1, RZ ;  /* 0x0000000103037810 */ /* 0x000fe20007ffe0ff */
[----:B--2---:R-:W-:-:S10]  /*0de0*/  FFMA R6, R5, R10, R6 ;  /* 0x0000000a05067223 */ /* 0x004fd40000000006 */
[----:B------:R-:W-:Y:S05]  /*0df0*/  @P0 BRA `(.L_x_9) ;  /* 0xfffffffc00d40947 */ /* 0x000fea000383ffff */
.L_x_1:
[----:B------:R-:W-:Y:S05]  /*0e00*/  BSYNC.RECONVERGENT B0 ;  /* 0x0000000000007941 */ /* 0x000fea0003800200 */
.L_x_0:
[----:B------:R-:W0:Y:S02]  /*0e10*/  LDC.64 R2, c[0x0][0x380] ;  /* 0x0000e000ff027b82 */ /* 0x000e240000000a00 */
[----:B0-----:R-:W-:-:S05]  /*0e20*/  IMAD.WIDE.U32 R2, R0, 0x4, R2 ;  /* 0x0000000400027825 */ /* 0x001fca00078e0002 */
[----:B------:R-:W-:Y:S01]  /*0e30*/  STG.E desc[UR4][R2.64], R6 ;  /* 0x0000000602007986 */ /* 0x000fe2000c101904 */
[----:B------:R-:W-:Y:S05]  /*0e40*/  EXIT ;  /* 0x000000000000794d */ /* 0x000fea0003800000 */
.L_x_10:
[----:B------:R-:W-:-:S00]  /*0e50*/  BRA `(.L_x_10) ;  /* 0xfffffffc00fc7947 */ /* 0x000fc0000383ffff */
[----:B------:R-:W-:-:S00]  /*0e60*/  NOP ;  /* 0x0000000000007918 */ /* 0x000fc00000000000 */
        /* <DEDUP_REMOVED lines=9> */
.L_x_11:


//--------------------- .nv.shared.reserved.0     --------------------------
	.section	.nv.shared.reserved.0,"aw",@nobits
	.weak		__nv_reservedSMEM_offset_0_alias
	.size		__nv_reservedSMEM_offset_0_alias, 0, 64
	.other		__nv_reservedSMEM_offset_0_alias,@"STO_CUDA_RESERVED_SHARED STV_DEFAULT"
__nv_reservedSMEM_offset_0_alias:
	.zero		0
	.zero		64


//--------------------- .nv.constant0._Z9naiveSpMVPfS_PiS_S0_i --------------------------
	.section	.nv.constant0._Z9naiveSpMVPfS_PiS_S0_i,"a",@progbits
	.sectionflags	@""
	.align	4
.nv.constant0._Z9naiveSpMVPfS_PiS_S0_i:
	.zero		940


//--------------------- SYMBOLS --------------------------

	.type		.nv.reservedSmem.offset0,@object
	.size		.nv.reservedSmem.offset0,0x4
